//
// Generated by NVIDIA NVVM Compiler
//
// Compiler Build ID: CL-36424714
// Cuda compilation tools, release 13.0, V13.0.88
// Based on NVVM 20.0.0
//

.version 9.0
.target sm_100
.address_size 64

	// .globl	_Z10llama_gemvv
.extern .func  (.param .b32 func_retval0) vprintf
(
	.param .b64 vprintf_param_0,
	.param .b64 vprintf_param_1
)
;
.global .align 1 .b8 $str[31] = {72, 101, 108, 108, 111, 44, 32, 119, 111, 114, 108, 100, 32, 102, 114, 111, 109, 32, 116, 104, 101, 32, 100, 101, 118, 105, 99, 101, 33, 10};

.visible .entry _Z10llama_gemvv()
{
	.reg .b32 	%r<3>;
	.reg .b64 	%rd<3>;

	mov.u64 	%rd1, $str;
	cvta.global.u64 	%rd2, %rd1;
	{ // callseq 0, 0
	.param .b64 param0;
	st.param.b64 	[param0], %rd2;
	.param .b64 param1;
	st.param.b64 	[param1], 0;
	.param .b32 retval0;
	call.uni (retval0), 
	vprintf, 
	(
	param0, 
	param1
	);
	ld.param.b32 	%r1, [retval0];
	} // callseq 0
	ret;

}


// ===== COMPILED SASS (sm_100) =====

	.target	sm_100

	.elftype	@"ET_EXEC"


//--------------------- .note.nv.tkinfo           --------------------------
	.section	.note.nv.tkinfo,"",@"SHT_NOTE"
	.sectionflags	@"SHF_NOTE_NV_TKINFO"
	.tkinfo
        /*0018*/ 	.word	0x00000002
        /*0030*/ 	.string	""
        /*0030*/ 	.string	"ptxas"
        /*0030*/ 	.string	"Cuda compilation tools, release 13.0, V13.0.88"
        /*0030*/ 	.string	"Build cuda_13.0.r13.0/compiler.36424714_0"
        /*0030*/ 	.string	"-arch sm_100 -m 64 "



//--------------------- .note.nv.cuinfo           --------------------------
	.section	.note.nv.cuinfo,"",@"SHT_NOTE"
	.sectionflags	@"SHF_NOTE_NV_CUINFO"
        /*0018*/ 	.short	0x0002
        /*001a*/ 	.short	0x0064
        /*001c*/ 	.short	0x0082
	.zero		2


//--------------------- .nv.info                  --------------------------
	.section	.nv.info,"",@"SHT_CUDA_INFO"
	.align	4


	//----- nvinfo : EIATTR_REGCOUNT
	.align		4
        /*0000*/ 	.byte	0x04, 0x2f
        /*0002*/ 	.short	(.L_2 - .L_1)
	.align		4
.L_1:
        /*0004*/ 	.word	index@(_Z10llama_gemvv)
        /*0008*/ 	.word	0x00000018


	//----- nvinfo : EIATTR_FRAME_SIZE
	.align		4
.L_2:
        /*000c*/ 	.byte	0x04, 0x11
        /*000e*/ 	.short	(.L_4 - .L_3)
	.align		4
.L_3:
        /*0010*/ 	.word	index@(_Z10llama_gemvv)
        /*0014*/ 	.word	0x00000000


	//----- nvinfo : EIATTR_MIN_STACK_SIZE
	.align		4
.L_4:
        /*0018*/ 	.byte	0x04, 0x12
        /*001a*/ 	.short	(.L_6 - .L_5)
	.align		4
.L_5:
        /*001c*/ 	.word	index@(_Z10llama_gemvv)
        /*0020*/ 	.word	0x00000000
.L_6:


//--------------------- .nv.compat                --------------------------
	.section	.nv.compat,"",@"SHT_CUDA_COMPAT_INFO"
	.align	4
        /*0000*/ 	.byte	0x02, 0x09, 0x00, 0x00, 0x02, 0x02, 0x01, 0x00, 0x02, 0x05, 0x05, 0x00, 0x03, 0x07, 0x01, 0x01
        /*0010*/ 	.byte	0x02, 0x03, 0x00, 0x00, 0x02, 0x06, 0x01, 0x00, 0x04, 0x0b, 0x08, 0x00, 0x09, 0x00, 0x00, 0x00
        /*0020*/ 	.byte	0x00, 0x00, 0x00, 0x00


//--------------------- .nv.info._Z10llama_gemvv  --------------------------
	.section	.nv.info._Z10llama_gemvv,"",@"SHT_CUDA_INFO"
	.sectionflags	@""
	.align	4


	//----- nvinfo : EIATTR_CUDA_API_VERSION
	.align		4
        /*0000*/ 	.byte	0x04, 0x37
        /*0002*/ 	.short	(.L_8 - .L_7)
.L_7:
        /*0004*/ 	.word	0x00000082


	//----- nvinfo : EIATTR_SPARSE_MMA_MASK
	.align		4
.L_8:
        /*0008*/ 	.byte	0x03, 0x50
        /*000a*/ 	.short	0x0000


	//----- nvinfo : EIATTR_MAXREG_COUNT
	.align		4
        /*000c*/ 	.byte	0x03, 0x1b
        /*000e*/ 	.short	0x00ff


	//----- nvinfo : EIATTR_EXTERNS
	.align		4
        /*0010*/ 	.byte	0x04, 0x0f
        /*0012*/ 	.short	(.L_10 - .L_9)


	//   ....[0]....
	.align		4
.L_9:
        /*0014*/ 	.word	index@(vprintf)


	//----- nvinfo : EIATTR_MERCURY_ISA_VERSION
	.align		4
.L_10:
        /*0018*/ 	.byte	0x03, 0x5f
        /*001a*/ 	.short	0x0101


	//----- nvinfo : EIATTR_VRC_CTA_INIT_COUNT
	.align		4
        /*001c*/ 	.byte	0x02, 0x4a
	.zero		1
	.zero		1


	//----- nvinfo : EIATTR_SYSCALL_OFFSETS
	.align		4
        /*0020*/ 	.byte	0x04, 0x46
        /*0022*/ 	.short	(.L_12 - .L_11)


	//   ....[0]....
.L_11:
        /*0024*/ 	.word	0x00000080


	//----- nvinfo : EIATTR_EXIT_INSTR_OFFSETS
	.align		4
.L_12:
        /*0028*/ 	.byte	0x04, 0x1c
        /*002a*/ 	.short	(.L_14 - .L_13)


	//   ....[0]....
.L_13:
        /*002c*/ 	.word	0x00000090


	//----- nvinfo : EIATTR_SW_WAR
	.align		4
.L_14:
        /*0030*/ 	.byte	0x04, 0x36
        /*0032*/ 	.short	(.L_16 - .L_15)
.L_15:
        /*0034*/ 	.word	0x00000008
.L_16:


//--------------------- .nv.callgraph             --------------------------
	.section	.nv.callgraph,"",@"SHT_CUDA_CALLGRAPH"
	.align	4
	.sectionentsize	8
	.align		4
        /*0000*/ 	.word	0x00000000
	.align		4
        /*0004*/ 	.word	0xffffffff
	.align		4
        /*0008*/ 	.word	index@(_Z10llama_gemvv)
	.align		4
        /*000c*/ 	.word	index@(vprintf)
	.align		4
        /*0010*/ 	.word	0x00000000
	.align		4
        /*0014*/ 	.word	0xfffffffe
	.align		4
        /*0018*/ 	.word	0x00000000
	.align		4
        /*001c*/ 	.word	0xfffffffd
	.align		4
        /*0020*/ 	.word	0x00000000
	.align		4
        /*0024*/ 	.word	0xfffffffc


//--------------------- .nv.constant4             --------------------------
	.section	.nv.constant4,"a",@progbits
	.align	8
	.align		8
.nv.constant4:
        /*0000*/ 	.dword	vprintf
	.align		8
        /*0008*/ 	.dword	$str


//--------------------- .text._Z10llama_gemvv     --------------------------
	.section	.text._Z10llama_gemvv,"ax",@progbits
	.align	128
        .global         _Z10llama_gemvv
        .type           _Z10llama_gemvv,@function
        .size           _Z10llama_gemvv,(.L_x_2 - _Z10llama_gemvv)
        .other          _Z10llama_gemvv,@"STO_CUDA_ENTRY STV_DEFAULT"
_Z10llama_gemvv:
.text._Z10llama_gemvv:
[----:B------:R-:W0:Y:S01]  /*0000*/  LDC R1, c[0x0][0x37c] ;  /* 0x0000df00ff017b82 */ /* 0x000e220000000800 */
[----:B------:R-:W-:Y:S01]  /*0010*/  MOV R0, 0x0 ;  /* 0x0000000000007802 */ /* 0x000fe20000000f00 */
[----:B------:R-:W1:Y:S01]  /*0020*/  LDCU.64 UR4, c[0x4][0x8] ;  /* 0x01000100ff0477ac */ /* 0x000e620008000a00 */
[----:B------:R-:W-:-:S05]  /*0030*/  CS2R R6, SRZ ;  /* 0x0000000000067805 */ /* 0x000fca000001ff00 */
[----:B------:R2:W3:Y:S01]  /*0040*/  LDC.64 R2, c[0x4][R0] ;  /* 0x0100000000027b82 */ /* 0x0004e20000000a00 */
[----:B-1----:R-:W-:Y:S02]  /*0050*/  IMAD.U32 R4, RZ, RZ, UR4 ;  /* 0x00000004ff047e24 */ /* 0x002fe4000f8e00ff */
[----:B--2---:R-:W-:-:S07]  /*0060*/  IMAD.U32 R5, RZ, RZ, UR5 ;  /* 0x00000005ff057e24 */ /* 0x004fce000f8e00ff */
[----:B------:R-:W-:-:S07]  /*0070*/  LEPC R20, `(.L_x_0) ;  /* 0x000000001014794e */ /* 0x000fce0000000000 */
[----:B0--3--:R-:W-:Y:S05]  /*0080*/  CALL.ABS.NOINC R2 ;  /* 0x0000000002007343 */ /* 0x009fea0003c00000 */
.L_x_0:
[----:B------:R-:W-:Y:S05]  /*0090*/  EXIT ;  /* 0x000000000000794d */ /* 0x000fea0003800000 */
.L_x_1:
[----:B------:R-:W-:-:S00]  /*00a0*/  BRA `(.L_x_1) ;  /* 0xfffffffc00fc7947 */ /* 0x000fc0000383ffff */
[----:B------:R-:W-:-:S00]  /*00b0*/  NOP ;  /* 0x0000000000007918 */ /* 0x000fc00000000000 */
        /* <DEDUP_REMOVED lines=12> */
.L_x_2:


//--------------------- .nv.global.init           --------------------------
	.section	.nv.global.init,"aw",@progbits
.nv.global.init:
	.type		$str,@object
	.size		$str,(.L_0 - $str)
$str:
        /*0000*/ 	.byte	0x48, 0x65, 0x6c, 0x6c, 0x6f, 0x2c, 0x20, 0x77, 0x6f, 0x72, 0x6c, 0x64, 0x20, 0x66, 0x72, 0x6f
        /*0010*/ 	.byte	0x6d, 0x20, 0x74, 0x68, 0x65, 0x20, 0x64, 0x65, 0x76, 0x69, 0x63, 0x65, 0x21, 0x0a, 0x00
.L_0:


//--------------------- .nv.shared.reserved.0     --------------------------
	.section	.nv.shared.reserved.0,"aw",@nobits
	.weak		__nv_reservedSMEM_offset_0_alias
	.size		__nv_reservedSMEM_offset_0_alias, 0, 64
	.other		__nv_reservedSMEM_offset_0_alias,@"STO_CUDA_RESERVED_SHARED STV_DEFAULT"
__nv_reservedSMEM_offset_0_alias:
	.zero		0
	.zero		64


//--------------------- .nv.constant0._Z10llama_gemvv --------------------------
	.section	.nv.constant0._Z10llama_gemvv,"a",@progbits
	.sectionflags	@""
	.align	4
.nv.constant0._Z10llama_gemvv:
	.zero		896


//--------------------- SYMBOLS --------------------------

	.type		.nv.reservedSmem.offset0,@object
	.size		.nv.reservedSmem.offset0,0x4
	.type		vprintf,@function
